//
// Generated by NVIDIA NVVM Compiler
//
// Compiler Build ID: CL-36424714
// Cuda compilation tools, release 13.0, V13.0.88
// Based on NVVM 20.0.0
//

.version 9.0
.target sm_100
.address_size 64

	// .globl	_Z8MatFinalPiS_

.visible .entry _Z8MatFinalPiS_(
	.param .u64 .ptr .align 1 _Z8MatFinalPiS__param_0,
	.param .u64 .ptr .align 1 _Z8MatFinalPiS__param_1
)
{
	.reg .pred 	%p<2>;
	.reg .b32 	%r<7>;
	.reg .b64 	%rd<9>;

	ld.param.u64 	%rd1, [_Z8MatFinalPiS__param_0];
	ld.param.u64 	%rd2, [_Z8MatFinalPiS__param_1];
	mov.u32 	%r1, %tid.x;
	mov.u32 	%r2, %tid.y;
	mad.lo.s32 	%r3, %r2, 25, %r1;
	setp.lt.u32 	%p1, %r2, 6;
	add.s32 	%r4, %r3, 25;
	selp.b32 	%r5, %r4, %r1, %p1;
	cvta.to.global.u64 	%rd3, %rd1;
	cvta.to.global.u64 	%rd4, %rd2;
	mul.wide.u32 	%rd5, %r3, 4;
	add.s64 	%rd6, %rd3, %rd5;
	ld.global.u32 	%r6, [%rd6];
	mul.wide.u32 	%rd7, %r5, 4;
	add.s64 	%rd8, %rd4, %rd7;
	st.global.u32 	[%rd8], %r6;
	ret;

}


// ===== COMPILED SASS (sm_100) =====

	.target	sm_100

	.elftype	@"ET_EXEC"


//--------------------- .note.nv.tkinfo           --------------------------
	.section	.note.nv.tkinfo,"",@"SHT_NOTE"
	.sectionflags	@"SHF_NOTE_NV_TKINFO"
	.tkinfo
        /*0018*/ 	.word	0x00000002
        /*0030*/ 	.string	""
        /*0030*/ 	.string	"ptxas"
        /*0030*/ 	.string	"Cuda compilation tools, release 13.0, V13.0.88"
        /*0030*/ 	.string	"Build cuda_13.0.r13.0/compiler.36424714_0"
        /*0030*/ 	.string	"-arch sm_100 -m 64 "



//--------------------- .note.nv.cuinfo           --------------------------
	.section	.note.nv.cuinfo,"",@"SHT_NOTE"
	.sectionflags	@"SHF_NOTE_NV_CUINFO"
        /*0018*/ 	.short	0x0002
        /*001a*/ 	.short	0x0064
        /*001c*/ 	.short	0x0082
	.zero		2


//--------------------- .nv.info                  --------------------------
	.section	.nv.info,"",@"SHT_CUDA_INFO"
	.align	4


	//----- nvinfo : EIATTR_REGCOUNT
	.align		4
        /*0000*/ 	.byte	0x04, 0x2f
        /*0002*/ 	.short	(.L_1 - .L_0)
	.align		4
.L_0:
        /*0004*/ 	.word	index@(_Z8MatFinalPiS_)
        /*0008*/ 	.word	0x0000000c


	//----- nvinfo : EIATTR_FRAME_SIZE
	.align		4
.L_1:
        /*000c*/ 	.byte	0x04, 0x11
        /*000e*/ 	.short	(.L_3 - .L_2)
	.align		4
.L_2:
        /*0010*/ 	.word	index@(_Z8MatFinalPiS_)
        /*0014*/ 	.word	0x00000000


	//----- nvinfo : EIATTR_MIN_STACK_SIZE
	.align		4
.L_3:
        /*0018*/ 	.byte	0x04, 0x12
        /*001a*/ 	.short	(.L_5 - .L_4)
	.align		4
.L_4:
        /*001c*/ 	.word	index@(_Z8MatFinalPiS_)
        /*0020*/ 	.word	0x00000000
.L_5:


//--------------------- .nv.compat                --------------------------
	.section	.nv.compat,"",@"SHT_CUDA_COMPAT_INFO"
	.align	4
        /*0000*/ 	.byte	0x02, 0x09, 0x00, 0x00, 0x02, 0x02, 0x01, 0x00, 0x02, 0x05, 0x05, 0x00, 0x03, 0x07, 0x01, 0x01
        /*0010*/ 	.byte	0x02, 0x03, 0x00, 0x00, 0x02, 0x06, 0x01, 0x00, 0x04, 0x0b, 0x08, 0x00, 0x09, 0x00, 0x00, 0x00
        /*0020*/ 	.byte	0x00, 0x00, 0x00, 0x00


//--------------------- .nv.info._Z8MatFinalPiS_  --------------------------
	.section	.nv.info._Z8MatFinalPiS_,"",@"SHT_CUDA_INFO"
	.sectionflags	@""
	.align	4


	//----- nvinfo : EIATTR_CUDA_API_VERSION
	.align		4
        /*0000*/ 	.byte	0x04, 0x37
        /*0002*/ 	.short	(.L_7 - .L_6)
.L_6:
        /*0004*/ 	.word	0x00000082


	//----- nvinfo : EIATTR_KPARAM_INFO
	.align		4
.L_7:
        /*0008*/ 	.byte	0x04, 0x17
        /*000a*/ 	.short	(.L_9 - .L_8)
.L_8:
        /*000c*/ 	.word	0x00000000
        /*0010*/ 	.short	0x0001
        /*0012*/ 	.short	0x0008
        /*0014*/ 	.byte	0x00, 0xf5, 0x21, 0x00


	//----- nvinfo : EIATTR_KPARAM_INFO
	.align		4
.L_9:
        /*0018*/ 	.byte	0x04, 0x17
        /*001a*/ 	.short	(.L_11 - .L_10)
.L_10:
        /*001c*/ 	.word	0x00000000
        /*0020*/ 	.short	0x0000
        /*0022*/ 	.short	0x0000
        /*0024*/ 	.byte	0x00, 0xf5, 0x21, 0x00


	//----- nvinfo : EIATTR_SPARSE_MMA_MASK
	.align		4
.L_11:
        /*0028*/ 	.byte	0x03, 0x50
        /*002a*/ 	.short	0x0000


	//----- nvinfo : EIATTR_MAXREG_COUNT
	.align		4
        /*002c*/ 	.byte	0x03, 0x1b
        /*002e*/ 	.short	0x00ff


	//----- nvinfo : EIATTR_MERCURY_ISA_VERSION
	.align		4
        /*0030*/ 	.byte	0x03, 0x5f
        /*0032*/ 	.short	0x0101


	//----- nvinfo : EIATTR_VRC_CTA_INIT_COUNT
	.align		4
        /*0034*/ 	.byte	0x02, 0x4a
	.zero		1
	.zero		1


	//----- nvinfo : EIATTR_EXIT_INSTR_OFFSETS
	.align		4
        /*0038*/ 	.byte	0x04, 0x1c
        /*003a*/ 	.short	(.L_13 - .L_12)


	//   ....[0]....
.L_12:
        /*003c*/ 	.word	0x000000d0


	//----- nvinfo : EIATTR_CBANK_PARAM_SIZE
	.align		4
.L_13:
        /*0040*/ 	.byte	0x03, 0x19
        /*0042*/ 	.short	0x0010


	//----- nvinfo : EIATTR_PARAM_CBANK
	.align		4
        /*0044*/ 	.byte	0x04, 0x0a
        /*0046*/ 	.short	(.L_15 - .L_14)
	.align		4
.L_14:
        /*0048*/ 	.word	index@(.nv.constant0._Z8MatFinalPiS_)
        /*004c*/ 	.short	0x0380
        /*004e*/ 	.short	0x0010


	//----- nvinfo : EIATTR_SW_WAR
	.align		4
.L_15:
        /*0050*/ 	.byte	0x04, 0x36
        /*0052*/ 	.short	(.L_17 - .L_16)
.L_16:
        /*0054*/ 	.word	0x00000008
.L_17:


//--------------------- .nv.callgraph             --------------------------
	.section	.nv.callgraph,"",@"SHT_CUDA_CALLGRAPH"
	.align	4
	.sectionentsize	8
	.align		4
        /*0000*/ 	.word	0x00000000
	.align		4
        /*0004*/ 	.word	0xffffffff
	.align		4
        /*0008*/ 	.word	0x00000000
	.align		4
        /*000c*/ 	.word	0xfffffffe
	.align		4
        /*0010*/ 	.word	0x00000000
	.align		4
        /*0014*/ 	.word	0xfffffffd
	.align		4
        /*0018*/ 	.word	0x00000000
	.align		4
        /*001c*/ 	.word	0xfffffffc


//--------------------- .text._Z8MatFinalPiS_     --------------------------
	.section	.text._Z8MatFinalPiS_,"ax",@progbits
	.align	128
        .global         _Z8MatFinalPiS_
        .type           _Z8MatFinalPiS_,@function
        .size           _Z8MatFinalPiS_,(.L_x_1 - _Z8MatFinalPiS_)
        .other          _Z8MatFinalPiS_,@"STO_CUDA_ENTRY STV_DEFAULT"
_Z8MatFinalPiS_:
.text._Z8MatFinalPiS_:
[----:B------:R-:W-:Y:S01]  /*0000*/  LDC R1, c[0x0][0x37c] ;  /* 0x0000df00ff017b82 */ /* 0x000fe20000000800 */
[----:B------:R-:W0:Y:S07]  /*0010*/  S2R R0, SR_TID.Y ;  /* 0x0000000000007919 */ /* 0x000e2e0000002200 */
[----:B------:R-:W1:Y:S01]  /*0020*/  LDC.64 R2, c[0x0][0x380] ;  /* 0x0000e000ff027b82 */ /* 0x000e620000000a00 */
[----:B------:R-:W2:Y:S01]  /*0030*/  LDCU.64 UR4, c[0x0][0x358] ;  /* 0x00006b00ff0477ac */ /* 0x000ea20008000a00 */
[----:B------:R-:W0:Y:S06]  /*0040*/  S2R R9, SR_TID.X ;  /* 0x0000000000097919 */ /* 0x000e2c0000002100 */
[----:B------:R-:W3:Y:S01]  /*0050*/  LDC.64 R4, c[0x0][0x388] ;  /* 0x0000e200ff047b82 */ /* 0x000ee20000000a00 */
[----:B0-----:R-:W-:-:S04]  /*0060*/  IMAD R7, R0, 0x19, R9 ;  /* 0x0000001900077824 */ /* 0x001fc800078e0209 */
[----:B-1----:R-:W-:-:S06]  /*0070*/  IMAD.WIDE.U32 R2, R7, 0x4, R2 ;  /* 0x0000000407027825 */ /* 0x002fcc00078e0002 */
[----:B--2---:R-:W2:Y:S01]  /*0080*/  LDG.E R3, desc[UR4][R2.64] ;  /* 0x0000000402037981 */ /* 0x004ea2000c1e1900 */
[----:B------:R-:W-:-:S13]  /*0090*/  ISETP.GE.U32.AND P0, PT, R0, 0x6, PT ;  /* 0x000000060000780c */ /* 0x000fda0003f06070 */
[----:B------:R-:W-:-:S05]  /*00a0*/  @!P0 IADD3 R9, PT, PT, R7, 0x19, RZ ;  /* 0x0000001907098810 */ /* 0x000fca0007ffe0ff */
[----:B---3--:R-:W-:-:S05]  /*00b0*/  IMAD.WIDE.U32 R4, R9, 0x4, R4 ;  /* 0x0000000409047825 */ /* 0x008fca00078e0004 */
[----:B--2---:R-:W-:Y:S01]  /*00c0*/  STG.E desc[UR4][R4.64], R3 ;  /* 0x0000000304007986 */ /* 0x004fe2000c101904 */
[----:B------:R-:W-:Y:S05]  /*00d0*/  EXIT ;  /* 0x000000000000794d */ /* 0x000fea0003800000 */
.L_x_0:
[----:B------:R-:W-:-:S00]  /*00e0*/  BRA `(.L_x_0) ;  /* 0xfffffffc00fc7947 */ /* 0x000fc0000383ffff */
[----:B------:R-:W-:-:S00]  /*00f0*/  NOP ;  /* 0x0000000000007918 */ /* 0x000fc00000000000 */
        /* <DEDUP_REMOVED lines=8> */
.L_x_1:


//--------------------- .nv.shared.reserved.0     --------------------------
	.section	.nv.shared.reserved.0,"aw",@nobits
	.weak		__nv_reservedSMEM_offset_0_alias
	.size		__nv_reservedSMEM_offset_0_alias, 0, 64
	.other		__nv_reservedSMEM_offset_0_alias,@"STO_CUDA_RESERVED_SHARED STV_DEFAULT"
__nv_reservedSMEM_offset_0_alias:
	.zero		0
	.zero		64


//--------------------- .nv.constant0._Z8MatFinalPiS_ --------------------------
	.section	.nv.constant0._Z8MatFinalPiS_,"a",@progbits
	.sectionflags	@""
	.align	4
.nv.constant0._Z8MatFinalPiS_:
	.zero		912


//--------------------- SYMBOLS --------------------------

	.type		.nv.reservedSmem.offset0,@object
	.size		.nv.reservedSmem.offset0,0x4
